//
// Generated by NVIDIA NVVM Compiler
//
// Compiler Build ID: CL-36424714
// Cuda compilation tools, release 13.0, V13.0.88
// Based on NVVM 20.0.0
//

.version 9.0
.target sm_100
.address_size 64

	// .globl	_Z9suma2dshmPfS_ii
// _ZZ9suma2dshmPfS_iiE4temp has been demoted

.visible .entry _Z9suma2dshmPfS_ii(
	.param .u64 .ptr .align 1 _Z9suma2dshmPfS_ii_param_0,
	.param .u64 .ptr .align 1 _Z9suma2dshmPfS_ii_param_1,
	.param .u32 _Z9suma2dshmPfS_ii_param_2,
	.param .u32 _Z9suma2dshmPfS_ii_param_3
)
{
	.reg .pred 	%p<28>;
	.reg .b32 	%r<57>;
	.reg .b32 	%f<23>;
	.reg .b64 	%rd<11>;
	// demoted variable
	.shared .align 4 .b8 _ZZ9suma2dshmPfS_iiE4temp[1024];
	ld.param.u64 	%rd5, [_Z9suma2dshmPfS_ii_param_0];
	ld.param.u64 	%rd4, [_Z9suma2dshmPfS_ii_param_1];
	ld.param.u32 	%r25, [_Z9suma2dshmPfS_ii_param_2];
	ld.param.u32 	%r26, [_Z9suma2dshmPfS_ii_param_3];
	cvta.to.global.u64 	%rd1, %rd5;
	mov.u32 	%r27, %ntid.x;
	mov.u32 	%r28, %ctaid.x;
	mov.u32 	%r29, %tid.x;
	mad.lo.s32 	%r1, %r27, %r28, %r29;
	mov.u32 	%r30, %ntid.y;
	mov.u32 	%r31, %ctaid.y;
	mov.u32 	%r32, %tid.y;
	mad.lo.s32 	%r2, %r30, %r31, %r32;
	sub.s32 	%r53, %r1, %r26;
	add.s32 	%r4, %r26, %r1;
	setp.gt.s32 	%p1, %r53, %r4;
	shl.b32 	%r33, %r29, 4;
	add.s32 	%r34, %r33, %r32;
	shl.b32 	%r35, %r34, 2;
	mov.u32 	%r36, _ZZ9suma2dshmPfS_iiE4temp;
	add.s32 	%r5, %r36, %r35;
	@%p1 bra 	$L__BB0_22;
	sub.s32 	%r6, %r2, %r26;
	add.s32 	%r7, %r26, %r2;
	shl.b32 	%r8, %r26, 1;
	add.s32 	%r9, %r6, 1;
	and.b32  	%r10, %r26, 1;
	add.s32 	%r11, %r6, 2;
	add.s32 	%r12, %r6, 3;
$L__BB0_2:
	mov.u32 	%r13, %r53;
	setp.gt.s32 	%p2, %r6, %r7;
	@%p2 bra 	$L__BB0_21;
	mul.lo.s32 	%r14, %r13, %r25;
	or.b32  	%r37, %r6, %r13;
	setp.lt.s32 	%p3, %r37, 0;
	max.s32 	%r38, %r6, %r13;
	setp.ge.s32 	%p4, %r38, %r25;
	add.s32 	%r39, %r6, %r14;
	mul.wide.s32 	%rd6, %r39, 4;
	add.s64 	%rd2, %rd1, %rd6;
	or.pred  	%p5, %p4, %p3;
	@%p5 bra 	$L__BB0_5;
	ld.shared.f32 	%f1, [%r5];
	ld.global.f32 	%f2, [%rd2];
	add.f32 	%f3, %f1, %f2;
	st.shared.f32 	[%r5], %f3;
$L__BB0_5:
	setp.eq.s32 	%p6, %r10, 0;
	mov.u32 	%r56, %r9;
	@%p6 bra 	$L__BB0_10;
	or.b32  	%r40, %r9, %r13;
	setp.lt.s32 	%p7, %r40, 0;
	max.s32 	%r41, %r9, %r13;
	setp.ge.s32 	%p8, %r41, %r25;
	or.pred  	%p9, %p8, %p7;
	@%p9 bra 	$L__BB0_8;
	ld.shared.f32 	%f4, [%r5];
	ld.global.f32 	%f5, [%rd2+4];
	add.f32 	%f6, %f4, %f5;
	st.shared.f32 	[%r5], %f6;
$L__BB0_8:
	or.b32  	%r42, %r11, %r13;
	setp.lt.s32 	%p10, %r42, 0;
	max.s32 	%r43, %r11, %r13;
	setp.ge.s32 	%p11, %r43, %r25;
	or.pred  	%p12, %p11, %p10;
	mov.u32 	%r56, %r12;
	@%p12 bra 	$L__BB0_10;
	ld.shared.f32 	%f7, [%r5];
	ld.global.f32 	%f8, [%rd2+8];
	add.f32 	%f9, %f7, %f8;
	st.shared.f32 	[%r5], %f9;
$L__BB0_10:
	setp.lt.u32 	%p13, %r8, 3;
	@%p13 bra 	$L__BB0_21;
	add.s32 	%r55, %r56, %r14;
$L__BB0_12:
	or.b32  	%r44, %r56, %r13;
	setp.lt.s32 	%p14, %r44, 0;
	max.s32 	%r45, %r56, %r13;
	setp.ge.s32 	%p15, %r45, %r25;
	mul.wide.s32 	%rd7, %r55, 4;
	add.s64 	%rd3, %rd1, %rd7;
	or.pred  	%p16, %p15, %p14;
	@%p16 bra 	$L__BB0_14;
	ld.shared.f32 	%f10, [%r5];
	ld.global.f32 	%f11, [%rd3];
	add.f32 	%f12, %f10, %f11;
	st.shared.f32 	[%r5], %f12;
$L__BB0_14:
	add.s32 	%r19, %r56, 1;
	or.b32  	%r46, %r19, %r13;
	setp.lt.s32 	%p17, %r46, 0;
	max.s32 	%r47, %r19, %r13;
	setp.ge.s32 	%p18, %r47, %r25;
	or.pred  	%p19, %p18, %p17;
	@%p19 bra 	$L__BB0_16;
	ld.shared.f32 	%f13, [%r5];
	ld.global.f32 	%f14, [%rd3+4];
	add.f32 	%f15, %f13, %f14;
	st.shared.f32 	[%r5], %f15;
$L__BB0_16:
	add.s32 	%r20, %r19, 1;
	or.b32  	%r48, %r20, %r13;
	setp.lt.s32 	%p20, %r48, 0;
	max.s32 	%r49, %r20, %r13;
	setp.ge.s32 	%p21, %r49, %r25;
	or.pred  	%p22, %p21, %p20;
	@%p22 bra 	$L__BB0_18;
	ld.shared.f32 	%f16, [%r5];
	ld.global.f32 	%f17, [%rd3+8];
	add.f32 	%f18, %f16, %f17;
	st.shared.f32 	[%r5], %f18;
$L__BB0_18:
	add.s32 	%r21, %r20, 1;
	or.b32  	%r50, %r21, %r13;
	setp.lt.s32 	%p23, %r50, 0;
	max.s32 	%r51, %r21, %r13;
	setp.ge.s32 	%p24, %r51, %r25;
	or.pred  	%p25, %p24, %p23;
	@%p25 bra 	$L__BB0_20;
	ld.shared.f32 	%f19, [%r5];
	ld.global.f32 	%f20, [%rd3+12];
	add.f32 	%f21, %f19, %f20;
	st.shared.f32 	[%r5], %f21;
$L__BB0_20:
	add.s32 	%r55, %r55, 4;
	setp.ne.s32 	%p26, %r21, %r7;
	add.s32 	%r56, %r21, 1;
	@%p26 bra 	$L__BB0_12;
$L__BB0_21:
	add.s32 	%r53, %r13, 1;
	setp.ne.s32 	%p27, %r13, %r4;
	@%p27 bra 	$L__BB0_2;
$L__BB0_22:
	cvta.to.global.u64 	%rd8, %rd4;
	ld.shared.f32 	%f22, [%r5];
	mad.lo.s32 	%r52, %r25, %r1, %r2;
	mul.wide.s32 	%rd9, %r52, 4;
	add.s64 	%rd10, %rd8, %rd9;
	st.global.f32 	[%rd10], %f22;
	ret;

}


// ===== COMPILED SASS (sm_100) =====

	.target	sm_100

	.elftype	@"ET_EXEC"


//--------------------- .note.nv.tkinfo           --------------------------
	.section	.note.nv.tkinfo,"",@"SHT_NOTE"
	.sectionflags	@"SHF_NOTE_NV_TKINFO"
	.tkinfo
        /*0018*/ 	.word	0x00000002
        /*0030*/ 	.string	""
        /*0030*/ 	.string	"ptxas"
        /*0030*/ 	.string	"Cuda compilation tools, release 13.0, V13.0.88"
        /*0030*/ 	.string	"Build cuda_13.0.r13.0/compiler.36424714_0"
        /*0030*/ 	.string	"-arch sm_100 -m 64 "



//--------------------- .note.nv.cuinfo           --------------------------
	.section	.note.nv.cuinfo,"",@"SHT_NOTE"
	.sectionflags	@"SHF_NOTE_NV_CUINFO"
        /*0018*/ 	.short	0x0002
        /*001a*/ 	.short	0x0064
        /*001c*/ 	.short	0x0082
	.zero		2


//--------------------- .nv.info                  --------------------------
	.section	.nv.info,"",@"SHT_CUDA_INFO"
	.align	4


	//----- nvinfo : EIATTR_REGCOUNT
	.align		4
        /*0000*/ 	.byte	0x04, 0x2f
        /*0002*/ 	.short	(.L_1 - .L_0)
	.align		4
.L_0:
        /*0004*/ 	.word	index@(_Z9suma2dshmPfS_ii)
        /*0008*/ 	.word	0x0000001c


	//----- nvinfo : EIATTR_FRAME_SIZE
	.align		4
.L_1:
        /*000c*/ 	.byte	0x04, 0x11
        /*000e*/ 	.short	(.L_3 - .L_2)
	.align		4
.L_2:
        /*0010*/ 	.word	index@(_Z9suma2dshmPfS_ii)
        /*0014*/ 	.word	0x00000000


	//----- nvinfo : EIATTR_MIN_STACK_SIZE
	.align		4
.L_3:
        /*0018*/ 	.byte	0x04, 0x12
        /*001a*/ 	.short	(.L_5 - .L_4)
	.align		4
.L_4:
        /*001c*/ 	.word	index@(_Z9suma2dshmPfS_ii)
        /*0020*/ 	.word	0x00000000
.L_5:


//--------------------- .nv.compat                --------------------------
	.section	.nv.compat,"",@"SHT_CUDA_COMPAT_INFO"
	.align	4
        /*0000*/ 	.byte	0x02, 0x09, 0x00, 0x00, 0x02, 0x02, 0x01, 0x00, 0x02, 0x05, 0x05, 0x00, 0x03, 0x07, 0x01, 0x01
        /*0010*/ 	.byte	0x02, 0x03, 0x00, 0x00, 0x02, 0x06, 0x01, 0x00, 0x04, 0x0b, 0x08, 0x00, 0x09, 0x00, 0x00, 0x00
        /*0020*/ 	.byte	0x00, 0x00, 0x00, 0x00


//--------------------- .nv.info._Z9suma2dshmPfS_ii --------------------------
	.section	.nv.info._Z9suma2dshmPfS_ii,"",@"SHT_CUDA_INFO"
	.sectionflags	@""
	.align	4


	//----- nvinfo : EIATTR_CUDA_API_VERSION
	.align		4
        /*0000*/ 	.byte	0x04, 0x37
        /*0002*/ 	.short	(.L_7 - .L_6)
.L_6:
        /*0004*/ 	.word	0x00000082


	//----- nvinfo : EIATTR_KPARAM_INFO
	.align		4
.L_7:
        /*0008*/ 	.byte	0x04, 0x17
        /*000a*/ 	.short	(.L_9 - .L_8)
.L_8:
        /*000c*/ 	.word	0x00000000
        /*0010*/ 	.short	0x0003
        /*0012*/ 	.short	0x0014
        /*0014*/ 	.byte	0x00, 0xf0, 0x11, 0x00


	//----- nvinfo : EIATTR_KPARAM_INFO
	.align		4
.L_9:
        /*0018*/ 	.byte	0x04, 0x17
        /*001a*/ 	.short	(.L_11 - .L_10)
.L_10:
        /*001c*/ 	.word	0x00000000
        /*0020*/ 	.short	0x0002
        /*0022*/ 	.short	0x0010
        /*0024*/ 	.byte	0x00, 0xf0, 0x11, 0x00


	//----- nvinfo : EIATTR_KPARAM_INFO
	.align		4
.L_11:
        /*0028*/ 	.byte	0x04, 0x17
        /*002a*/ 	.short	(.L_13 - .L_12)
.L_12:
        /*002c*/ 	.word	0x00000000
        /*0030*/ 	.short	0x0001
        /*0032*/ 	.short	0x0008
        /*0034*/ 	.byte	0x00, 0xf5, 0x21, 0x00


	//----- nvinfo : EIATTR_KPARAM_INFO
	.align		4
.L_13:
        /*0038*/ 	.byte	0x04, 0x17
        /*003a*/ 	.short	(.L_15 - .L_14)
.L_14:
        /*003c*/ 	.word	0x00000000
        /*0040*/ 	.short	0x0000
        /*0042*/ 	.short	0x0000
        /*0044*/ 	.byte	0x00, 0xf5, 0x21, 0x00


	//----- nvinfo : EIATTR_SPARSE_MMA_MASK
	.align		4
.L_15:
        /*0048*/ 	.byte	0x03, 0x50
        /*004a*/ 	.short	0x0000


	//----- nvinfo : EIATTR_MAXREG_COUNT
	.align		4
        /*004c*/ 	.byte	0x03, 0x1b
        /*004e*/ 	.short	0x00ff


	//----- nvinfo : EIATTR_MERCURY_ISA_VERSION
	.align		4
        /*0050*/ 	.byte	0x03, 0x5f
        /*0052*/ 	.short	0x0101


	//----- nvinfo : EIATTR_VRC_CTA_INIT_COUNT
	.align		4
        /*0054*/ 	.byte	0x02, 0x4a
	.zero		1
	.zero		1


	//----- nvinfo : EIATTR_EXIT_INSTR_OFFSETS
	.align		4
        /*0058*/ 	.byte	0x04, 0x1c
        /*005a*/ 	.short	(.L_17 - .L_16)


	//   ....[0]....
.L_16:
        /*005c*/ 	.word	0x00000800


	//----- nvinfo : EIATTR_CRS_STACK_SIZE
	.align		4
.L_17:
        /*0060*/ 	.byte	0x04, 0x1e
        /*0062*/ 	.short	(.L_19 - .L_18)
.L_18:
        /*0064*/ 	.word	0x00000000


	//----- nvinfo : EIATTR_CBANK_PARAM_SIZE
	.align		4
.L_19:
        /*0068*/ 	.byte	0x03, 0x19
        /*006a*/ 	.short	0x0018


	//----- nvinfo : EIATTR_PARAM_CBANK
	.align		4
        /*006c*/ 	.byte	0x04, 0x0a
        /*006e*/ 	.short	(.L_21 - .L_20)
	.align		4
.L_20:
        /*0070*/ 	.word	index@(.nv.constant0._Z9suma2dshmPfS_ii)
        /*0074*/ 	.short	0x0380
        /*0076*/ 	.short	0x0018


	//----- nvinfo : EIATTR_SW_WAR
	.align		4
.L_21:
        /*0078*/ 	.byte	0x04, 0x36
        /*007a*/ 	.short	(.L_23 - .L_22)
.L_22:
        /*007c*/ 	.word	0x00000008
.L_23:


//--------------------- .nv.callgraph             --------------------------
	.section	.nv.callgraph,"",@"SHT_CUDA_CALLGRAPH"
	.align	4
	.sectionentsize	8
	.align		4
        /*0000*/ 	.word	0x00000000
	.align		4
        /*0004*/ 	.word	0xffffffff
	.align		4
        /*0008*/ 	.word	0x00000000
	.align		4
        /*000c*/ 	.word	0xfffffffe
	.align		4
        /*0010*/ 	.word	0x00000000
	.align		4
        /*0014*/ 	.word	0xfffffffd
	.align		4
        /*0018*/ 	.word	0x00000000
	.align		4
        /*001c*/ 	.word	0xfffffffc


//--------------------- .text._Z9suma2dshmPfS_ii  --------------------------
	.section	.text._Z9suma2dshmPfS_ii,"ax",@progbits
	.align	128
        .global         _Z9suma2dshmPfS_ii
        .type           _Z9suma2dshmPfS_ii,@function
        .size           _Z9suma2dshmPfS_ii,(.L_x_13 - _Z9suma2dshmPfS_ii)
        .other          _Z9suma2dshmPfS_ii,@"STO_CUDA_ENTRY STV_DEFAULT"
_Z9suma2dshmPfS_ii:
.text._Z9suma2dshmPfS_ii:
[----:B------:R-:W-:Y:S01]  /*0000*/  LDC R1, c[0x0][0x37c] ;  /* 0x0000df00ff017b82 */ /* 0x000fe20000000800 */
[----:B------:R-:W0:Y:S07]  /*0010*/  S2R R0, SR_CTAID.X ;  /* 0x0000000000007919 */ /* 0x000e2e0000002500 */
[----:B------:R-:W1:Y:S01]  /*0020*/  LDC R10, c[0x0][0x394] ;  /* 0x0000e500ff0a7b82 */ /* 0x000e620000000800 */
[----:B------:R-:W0:Y:S01]  /*0030*/  LDCU UR4, c[0x0][0x360] ;  /* 0x00006c00ff0477ac */ /* 0x000e220008000800 */
[----:B------:R-:W-:Y:S01]  /*0040*/  BSSY.RECONVERGENT B1, `(.L_x_0) ;  /* 0x0000075000017945 */ /* 0x000fe20003800200 */
[----:B------:R-:W0:Y:S01]  /*0050*/  S2R R3, SR_TID.X ;  /* 0x0000000000037919 */ /* 0x000e220000002100 */
[----:B------:R-:W2:Y:S01]  /*0060*/  LDCU UR8, c[0x0][0x364] ;  /* 0x00006c80ff0877ac */ /* 0x000ea20008000800 */
[----:B------:R-:W3:Y:S03]  /*0070*/  S2R R2, SR_TID.Y ;  /* 0x0000000000027919 */ /* 0x000ee60000002200 */
[----:B------:R-:W4:Y:S01]  /*0080*/  S2UR UR5, SR_CgaCtaId ;  /* 0x00000000000579c3 */ /* 0x000f220000008800 */
[----:B------:R-:W0:Y:S01]  /*0090*/  LDCU.64 UR6, c[0x0][0x358] ;  /* 0x00006b00ff0677ac */ /* 0x000e220008000a00 */
[----:B------:R-:W2:Y:S01]  /*00a0*/  S2R R5, SR_CTAID.Y ;  /* 0x0000000000057919 */ /* 0x000ea20000002600 */
[----:B0-----:R-:W-:Y:S01]  /*00b0*/  IMAD R0, R0, UR4, R3 ;  /* 0x0000000400007c24 */ /* 0x001fe2000f8e0203 */
[----:B------:R-:W-:-:S02]  /*00c0*/  UMOV UR4, 0x400 ;  /* 0x0000040000047882 */ /* 0x000fc40000000000 */
[----:B----4-:R-:W-:Y:S01]  /*00d0*/  ULEA UR4, UR5, UR4, 0x18 ;  /* 0x0000000405047291 */ /* 0x010fe2000f8ec0ff */
[C-C-:B-1----:R-:W-:Y:S02]  /*00e0*/  IMAD.IADD R8, R0.reuse, 0x1, -R10.reuse ;  /* 0x0000000100087824 */ /* 0x142fe400078e0a0a */
[----:B------:R-:W-:Y:S02]  /*00f0*/  IMAD.IADD R4, R0, 0x1, R10 ;  /* 0x0000000100047824 */ /* 0x000fe400078e020a */
[--C-:B---3--:R-:W-:Y:S02]  /*0100*/  IMAD R6, R3, 0x10, R2.reuse ;  /* 0x0000001003067824 */ /* 0x108fe400078e0202 */
[----:B--2---:R-:W-:Y:S01]  /*0110*/  IMAD R5, R5, UR8, R2 ;  /* 0x0000000805057c24 */ /* 0x004fe2000f8e0202 */
[----:B------:R-:W-:Y:S02]  /*0120*/  ISETP.GT.AND P0, PT, R8, R4, PT ;  /* 0x000000040800720c */ /* 0x000fe40003f04270 */
[----:B------:R-:W-:-:S11]  /*0130*/  LEA R6, R6, UR4, 0x2 ;  /* 0x0000000406067c11 */ /* 0x000fd6000f8e10ff */
[----:B------:R-:W-:Y:S05]  /*0140*/  @P0 BRA `(.L_x_1) ;  /* 0x0000000400900947 */ /* 0x000fea0003800000 */
[----:B------:R-:W-:Y:S02]  /*0150*/  IMAD.SHL.U32 R2, R10, 0x2, RZ ;  /* 0x000000020a027824 */ /* 0x000fe400078e00ff */
[C-C-:B------:R-:W-:Y:S02]  /*0160*/  IMAD.IADD R7, R5.reuse, 0x1, -R10.reuse ;  /* 0x0000000105077824 */ /* 0x140fe400078e0a0a */
[----:B------:R-:W-:Y:S01]  /*0170*/  IMAD.IADD R10, R5, 0x1, R10 ;  /* 0x00000001050a7824 */ /* 0x000fe200078e020a */
[----:B------:R-:W-:Y:S01]  /*0180*/  ISETP.GE.U32.AND P3, PT, R2, 0x3, PT ;  /* 0x000000030200780c */ /* 0x000fe20003f66070 */
[C---:B------:R-:W-:Y:S02]  /*0190*/  VIADD R9, R7.reuse, 0x1 ;  /* 0x0000000107097836 */ /* 0x040fe40000000000 */
[C---:B------:R-:W-:Y:S02]  /*01a0*/  VIADD R11, R7.reuse, 0x2 ;  /* 0x00000002070b7836 */ /* 0x040fe40000000000 */
[----:B------:R-:W-:-:S08]  /*01b0*/  VIADD R12, R7, 0x3 ;  /* 0x00000003070c7836 */ /* 0x000fd00000000000 */
.L_x_11:
[----:B------:R-:W-:Y:S01]  /*01c0*/  ISETP.GT.AND P0, PT, R7, R10, PT ;  /* 0x0000000a0700720c */ /* 0x000fe20003f04270 */
[----:B------:R-:W-:-:S12]  /*01d0*/  BSSY.RECONVERGENT B0, `(.L_x_2) ;  /* 0x0000058000007945 */ /* 0x000fd80003800200 */
[----:B01----:R-:W-:Y:S05]  /*01e0*/  @P0 BRA `(.L_x_3) ;  /* 0x0000000400580947 */ /* 0x003fea0003800000 */
[----:B------:R-:W0:Y:S01]  /*01f0*/  LDC R13, c[0x0][0x390] ;  /* 0x0000e400ff0d7b82 */ /* 0x000e220000000800 */
[CC--:B------:R-:W-:Y:S01]  /*0200*/  LOP3.LUT R14, R7.reuse, R8.reuse, RZ, 0xfc, !PT ;  /* 0x00000008070e7212 */ /* 0x0c0fe200078efcff */
[----:B------:R-:W-:Y:S03]  /*0210*/  BSSY.RECONVERGENT B2, `(.L_x_4) ;  /* 0x000000c000027945 */ /* 0x000fe60003800200 */
[----:B------:R-:W-:Y:S02]  /*0220*/  ISETP.GE.AND P0, PT, R14, RZ, PT ;  /* 0x000000ff0e00720c */ /* 0x000fe40003f06270 */
[----:B------:R-:W-:Y:S01]  /*0230*/  VIMNMX R14, PT, PT, R7, R8, !PT ;  /* 0x00000008070e7248 */ /* 0x000fe20007fe0100 */
[----:B------:R-:W1:Y:S03]  /*0240*/  LDC.64 R2, c[0x0][0x380] ;  /* 0x0000e000ff027b82 */ /* 0x000e660000000a00 */
[-C--:B0-----:R-:W-:Y:S01]  /*0250*/  ISETP.GE.OR P0, PT, R14, R13.reuse, !P0 ;  /* 0x0000000d0e00720c */ /* 0x081fe20004706670 */
[----:B------:R-:W-:-:S04]  /*0260*/  IMAD R15, R8, R13, R7 ;  /* 0x0000000d080f7224 */ /* 0x000fc800078e0207 */
[----:B-1----:R-:W-:-:S08]  /*0270*/  IMAD.WIDE R2, R15, 0x4, R2 ;  /* 0x000000040f027825 */ /* 0x002fd000078e0202 */
[----:B------:R-:W-:Y:S05]  /*0280*/  @P0 BRA `(.L_x_5) ;  /* 0x0000000000100947 */ /* 0x000fea0003800000 */
[----:B------:R-:W2:Y:S04]  /*0290*/  LDG.E R15, desc[UR6][R2.64] ;  /* 0x00000006020f7981 */ /* 0x000ea8000c1e1900 */
[----:B------:R-:W2:Y:S02]  /*02a0*/  LDS R14, [R6] ;  /* 0x00000000060e7984 */ /* 0x000ea40000000800 */
[----:B--2---:R-:W-:-:S05]  /*02b0*/  FADD R15, R14, R15 ;  /* 0x0000000f0e0f7221 */ /* 0x004fca0000000000 */
[----:B------:R0:W-:Y:S02]  /*02c0*/  STS [R6], R15 ;  /* 0x0000000f06007388 */ /* 0x0001e40000000800 */
.L_x_5:
[----:B------:R-:W-:Y:S05]  /*02d0*/  BSYNC.RECONVERGENT B2 ;  /* 0x0000000000027941 */ /* 0x000fea0003800200 */
.L_x_4:
[----:B------:R-:W1:Y:S01]  /*02e0*/  LDCU UR4, c[0x0][0x394] ;  /* 0x00007280ff0477ac */ /* 0x000e620008000800 */
[----:B------:R-:W-:Y:S01]  /*02f0*/  IMAD.MOV.U32 R17, RZ, RZ, R9 ;  /* 0x000000ffff117224 */ /* 0x000fe200078e0009 */
[----:B-1----:R-:W-:-:S09]  /*0300*/  ULOP3.LUT UP0, URZ, UR4, 0x1, URZ, 0xc0, !UPT ;  /* 0x0000000104ff7892 */ /* 0x002fd2000f80c0ff */
[----:B------:R-:W-:Y:S05]  /*0310*/  BRA.U !UP0, `(.L_x_6) ;  /* 0x0000000108507547 */ /* 0x000fea000b800000 */
[CC--:B0-----:R-:W-:Y:S02]  /*0320*/  LOP3.LUT R15, R9.reuse, R8.reuse, RZ, 0xfc, !PT ;  /* 0x00000008090f7212 */ /* 0x0c1fe400078efcff */
[----:B------:R-:W-:Y:S02]  /*0330*/  VIMNMX R14, PT, PT, R9, R8, !PT ;  /* 0x00000008090e7248 */ /* 0x000fe40007fe0100 */
[----:B------:R-:W-:-:S04]  /*0340*/  ISETP.GE.AND P0, PT, R15, RZ, PT ;  /* 0x000000ff0f00720c */ /* 0x000fc80003f06270 */
[----:B------:R-:W-:-:S13]  /*0350*/  ISETP.GE.OR P0, PT, R14, R13, !P0 ;  /* 0x0000000d0e00720c */ /* 0x000fda0004706670 */
[----:B------:R-:W2:Y:S01]  /*0360*/  @!P0 LDG.E R14, desc[UR6][R2.64+0x4] ;  /* 0x00000406020e8981 */ /* 0x000ea2000c1e1900 */
[CC--:B------:R-:W-:Y:S01]  /*0370*/  VIMNMX R16, PT, PT, R11.reuse, R8.reuse, !PT ;  /* 0x000000080b107248 */ /* 0x0c0fe20007fe0100 */
[----:B------:R-:W-:Y:S01]  /*0380*/  BSSY.RECONVERGENT B2, `(.L_x_6) ;  /* 0x000000d000027945 */ /* 0x000fe20003800200 */
[----:B------:R-:W-:Y:S01]  /*0390*/  IMAD.MOV.U32 R17, RZ, RZ, R12 ;  /* 0x000000ffff117224 */ /* 0x000fe200078e000c */
[----:B------:R-:W2:Y:S02]  /*03a0*/  @!P0 LDS R15, [R6] ;  /* 0x00000000060f8984 */ /* 0x000ea40000000800 */
[----:B--2---:R-:W-:Y:S01]  /*03b0*/  @!P0 FADD R15, R14, R15 ;  /* 0x0000000f0e0f8221 */ /* 0x004fe20000000000 */
[----:B------:R-:W-:-:S04]  /*03c0*/  LOP3.LUT R14, R11, R8, RZ, 0xfc, !PT ;  /* 0x000000080b0e7212 */ /* 0x000fc800078efcff */
[----:B------:R0:W-:Y:S01]  /*03d0*/  @!P0 STS [R6], R15 ;  /* 0x0000000f06008388 */ /* 0x0001e20000000800 */
[----:B------:R-:W-:-:S04]  /*03e0*/  ISETP.GE.AND P0, PT, R14, RZ, PT ;  /* 0x000000ff0e00720c */ /* 0x000fc80003f06270 */
[----:B------:R-:W-:-:S13]  /*03f0*/  ISETP.GE.OR P0, PT, R16, R13, !P0 ;  /* 0x0000000d1000720c */ /* 0x000fda0004706670 */
[----:B0-----:R-:W-:Y:S05]  /*0400*/  @P0 BRA `(.L_x_7) ;  /* 0x0000000000100947 */ /* 0x001fea0003800000 */
[----:B------:R-:W2:Y:S04]  /*0410*/  LDG.E R2, desc[UR6][R2.64+0x8] ;  /* 0x0000080602027981 */ /* 0x000ea8000c1e1900 */
[----:B------:R-:W2:Y:S02]  /*0420*/  LDS R15, [R6] ;  /* 0x00000000060f7984 */ /* 0x000ea40000000800 */
[----:B--2---:R-:W-:-:S05]  /*0430*/  FADD R15, R2, R15 ;  /* 0x0000000f020f7221 */ /* 0x004fca0000000000 */
[----:B------:R0:W-:Y:S02]  /*0440*/  STS [R6], R15 ;  /* 0x0000000f06007388 */ /* 0x0001e40000000800 */
.L_x_7:
[----:B------:R-:W-:Y:S05]  /*0450*/  BSYNC.RECONVERGENT B2 ;  /* 0x0000000000027941 */ /* 0x000fea0003800200 */
.L_x_6:
[----:B------:R-:W-:Y:S05]  /*0460*/  @!P3 BRA `(.L_x_3) ;  /* 0x0000000000b8b947 */ /* 0x000fea0003800000 */
[----:B------:R-:W1:Y:S01]  /*0470*/  LDC.64 R2, c[0x0][0x380] ;  /* 0x0000e000ff027b82 */ /* 0x000e620000000a00 */
[----:B------:R-:W-:-:S07]  /*0480*/  IMAD R13, R8, R13, R17 ;  /* 0x0000000d080d7224 */ /* 0x000fce00078e0211 */
.L_x_10:
[----:B------:R-:W2:Y:S01]  /*0490*/  LDCU UR4, c[0x0][0x390] ;  /* 0x00007200ff0477ac */ /* 0x000ea20008000800 */
[CC--:B------:R-:W-:Y:S02]  /*04a0*/  LOP3.LUT R14, R17.reuse, R8.reuse, RZ, 0xfc, !PT ;  /* 0x00000008110e7212 */ /* 0x0c0fe400078efcff */
[----:B0-----:R-:W-:Y:S02]  /*04b0*/  VIMNMX R15, PT, PT, R17, R8, !PT ;  /* 0x00000008110f7248 */ /* 0x001fe40007fe0100 */
[----:B------:R-:W-:-:S04]  /*04c0*/  ISETP.GE.AND P0, PT, R14, RZ, PT ;  /* 0x000000ff0e00720c */ /* 0x000fc80003f06270 */
[----:B--2---:R-:W-:Y:S01]  /*04d0*/  ISETP.GE.OR P0, PT, R15, UR4, !P0 ;  /* 0x000000040f007c0c */ /* 0x004fe2000c706670 */
[----:B-1----:R-:W-:-:S12]  /*04e0*/  IMAD.WIDE R14, R13, 0x4, R2 ;  /* 0x000000040d0e7825 */ /* 0x002fd800078e0202 */
[----:B------:R-:W2:Y:S01]  /*04f0*/  @!P0 LDG.E R19, desc[UR6][R14.64] ;  /* 0x000000060e138981 */ /* 0x000ea2000c1e1900 */
[----:B------:R-:W-:-:S05]  /*0500*/  VIADD R21, R17, 0x1 ;  /* 0x0000000111157836 */ /* 0x000fca0000000000 */
[CC--:B------:R-:W-:Y:S02]  /*0510*/  LOP3.LUT R16, R21.reuse, R8.reuse, RZ, 0xfc, !PT ;  /* 0x0000000815107212 */ /* 0x0c0fe400078efcff */
[----:B------:R-:W-:Y:S02]  /*0520*/  VIMNMX R21, PT, PT, R21, R8, !PT ;  /* 0x0000000815157248 */ /* 0x000fe40007fe0100 */
[----:B------:R-:W-:-:S04]  /*0530*/  ISETP.GE.AND P1, PT, R16, RZ, PT ;  /* 0x000000ff1000720c */ /* 0x000fc80003f26270 */
[----:B------:R-:W-:-:S13]  /*0540*/  ISETP.GE.OR P1, PT, R21, UR4, !P1 ;  /* 0x0000000415007c0c */ /* 0x000fda000cf26670 */
[----:B------:R-:W3:Y:S01]  /*0550*/  @!P1 LDG.E R18, desc[UR6][R14.64+0x4] ;  /* 0x000004060e129981 */ /* 0x000ee2000c1e1900 */
[----:B------:R-:W-:-:S05]  /*0560*/  VIADD R21, R17, 0x2 ;  /* 0x0000000211157836 */ /* 0x000fca0000000000 */
[CC--:B------:R-:W-:Y:S02]  /*0570*/  LOP3.LUT R16, R21.reuse, R8.reuse, RZ, 0xfc, !PT ;  /* 0x0000000815107212 */ /* 0x0c0fe400078efcff */
[----:B------:R-:W-:Y:S02]  /*0580*/  VIMNMX R21, PT, PT, R21, R8, !PT ;  /* 0x0000000815157248 */ /* 0x000fe40007fe0100 */
[----:B------:R-:W-:Y:S02]  /*0590*/  ISETP.GE.AND P2, PT, R16, RZ, PT ;  /* 0x000000ff1000720c */ /* 0x000fe40003f46270 */
[----:B------:R-:W2:Y:S02]  /*05a0*/  @!P0 LDS R16, [R6] ;  /* 0x0000000006108984 */ /* 0x000ea40000000800 */
[----:B------:R-:W-:-:S13]  /*05b0*/  ISETP.GE.OR P2, PT, R21, UR4, !P2 ;  /* 0x0000000415007c0c */ /* 0x000fda000d746670 */
[----:B------:R-:W4:Y:S01]  /*05c0*/  @!P2 LDG.E R20, desc[UR6][R14.64+0x8] ;  /* 0x000008060e14a981 */ /* 0x000f22000c1e1900 */
[----:B------:R-:W-:Y:S01]  /*05d0*/  VIADD R25, R17, 0x3 ;  /* 0x0000000311197836 */ /* 0x000fe20000000000 */
[----:B------:R-:W-:Y:S01]  /*05e0*/  BSSY.RECONVERGENT B2, `(.L_x_8) ;  /* 0x0000013000027945 */ /* 0x000fe20003800200 */
[----:B--2---:R-:W-:-:S03]  /*05f0*/  @!P0 FADD R19, R16, R19 ;  /* 0x0000001310138221 */ /* 0x004fc60000000000 */
[CC--:B------:R-:W-:Y:S02]  /*0600*/  LOP3.LUT R16, R25.reuse, R8.reuse, RZ, 0xfc, !PT ;  /* 0x0000000819107212 */ /* 0x0c0fe400078efcff */
[----:B------:R-:W-:Y:S02]  /*0610*/  @!P0 STS [R6], R19 ;  /* 0x0000001306008388 */ /* 0x000fe40000000800 */
[----:B------:R-:W-:Y:S02]  /*0620*/  ISETP.GE.AND P0, PT, R16, RZ, PT ;  /* 0x000000ff1000720c */ /* 0x000fe40003f06270 */
[----:B------:R-:W3:Y:S02]  /*0630*/  @!P1 LDS R21, [R6] ;  /* 0x0000000006159984 */ /* 0x000ee40000000800 */
[----:B---3--:R-:W-:Y:S01]  /*0640*/  @!P1 FADD R21, R18, R21 ;  /* 0x0000001512159221 */ /* 0x008fe20000000000 */
[----:B------:R-:W-:-:S04]  /*0650*/  VIMNMX R18, PT, PT, R25, R8, !PT ;  /* 0x0000000819127248 */ /* 0x000fc80007fe0100 */
[----:B------:R-:W-:Y:S01]  /*0660*/  @!P1 STS [R6], R21 ;  /* 0x0000001506009388 */ /* 0x000fe20000000800 */
[----:B------:R-:W-:Y:S02]  /*0670*/  ISETP.GE.OR P0, PT, R18, UR4, !P0 ;  /* 0x0000000412007c0c */ /* 0x000fe4000c706670 */
[----:B------:R-:W-:Y:S01]  /*0680*/  ISETP.NE.AND P1, PT, R25, R10, PT ;  /* 0x0000000a1900720c */ /* 0x000fe20003f25270 */
[----:B------:R-:W4:Y:S02]  /*0690*/  @!P2 LDS R23, [R6] ;  /* 0x000000000617a984 */ /* 0x000f240000000800 */
[----:B----4-:R-:W-:-:S05]  /*06a0*/  @!P2 FADD R23, R20, R23 ;  /* 0x000000171417a221 */ /* 0x010fca0000000000 */
[----:B------:R0:W-:Y:S03]  /*06b0*/  @!P2 STS [R6], R23 ;  /* 0x000000170600a388 */ /* 0x0001e60000000800 */
[----:B------:R-:W-:Y:S05]  /*06c0*/  @P0 BRA `(.L_x_9) ;  /* 0x0000000000100947 */ /* 0x000fea0003800000 */
[----:B------:R-:W2:Y:S04]  /*06d0*/  LDG.E R14, desc[UR6][R14.64+0xc] ;  /* 0x00000c060e0e7981 */ /* 0x000ea8000c1e1900 */
[----:B------:R-:W2:Y:S02]  /*06e0*/  LDS R19, [R6] ;  /* 0x0000000006137984 */ /* 0x000ea40000000800 */
[----:B--2---:R-:W-:-:S05]  /*06f0*/  FADD R19, R14, R19 ;  /* 0x000000130e137221 */ /* 0x004fca0000000000 */
[----:B------:R1:W-:Y:S02]  /*0700*/  STS [R6], R19 ;  /* 0x0000001306007388 */ /* 0x0003e40000000800 */
.L_x_9:
[----:B------:R-:W-:Y:S05]  /*0710*/  BSYNC.RECONVERGENT B2 ;  /* 0x0000000000027941 */ /* 0x000fea0003800200 */
.L_x_8:
[----:B------:R-:W-:Y:S02]  /*0720*/  VIADD R13, R13, 0x4 ;  /* 0x000000040d0d7836 */ /* 0x000fe40000000000 */
[----:B------:R-:W-:Y:S01]  /*0730*/  VIADD R17, R17, 0x4 ;  /* 0x0000000411117836 */ /* 0x000fe20000000000 */
[----:B------:R-:W-:Y:S06]  /*0740*/  @P1 BRA `(.L_x_10) ;  /* 0xfffffffc00501947 */ /* 0x000fec000383ffff */
.L_x_3:
[----:B------:R-:W-:Y:S05]  /*0750*/  BSYNC.RECONVERGENT B0 ;  /* 0x0000000000007941 */ /* 0x000fea0003800200 */
.L_x_2:
[C---:B------:R-:W-:Y:S01]  /*0760*/  ISETP.NE.AND P0, PT, R8.reuse, R4, PT ;  /* 0x000000040800720c */ /* 0x040fe20003f05270 */
[----:B------:R-:W-:-:S12]  /*0770*/  VIADD R8, R8, 0x1 ;  /* 0x0000000108087836 */ /* 0x000fd80000000000 */
[----:B------:R-:W-:Y:S05]  /*0780*/  @P0 BRA `(.L_x_11) ;  /* 0xfffffff8008c0947 */ /* 0x000fea000383ffff */
.L_x_1:
[----:B------:R-:W-:Y:S05]  /*0790*/  BSYNC.RECONVERGENT B1 ;  /* 0x0000000000017941 */ /* 0x000fea0003800200 */
.L_x_0:
[----:B------:R-:W2:Y:S01]  /*07a0*/  LDS R7, [R6] ;  /* 0x0000000006077984 */ /* 0x000ea20000000800 */
[----:B------:R-:W3:Y:S01]  /*07b0*/  LDC.64 R2, c[0x0][0x388] ;  /* 0x0000e200ff027b82 */ /* 0x000ee20000000a00 */
[----:B------:R-:W4:Y:S02]  /*07c0*/  LDCU UR4, c[0x0][0x390] ;  /* 0x00007200ff0477ac */ /* 0x000f240008000800 */
[----:B----4-:R-:W-:-:S04]  /*07d0*/  IMAD R5, R0, UR4, R5 ;  /* 0x0000000400057c24 */ /* 0x010fc8000f8e0205 */
[----:B---3--:R-:W-:-:S05]  /*07e0*/  IMAD.WIDE R2, R5, 0x4, R2 ;  /* 0x0000000405027825 */ /* 0x008fca00078e0202 */
[----:B--2---:R-:W-:Y:S01]  /*07f0*/  STG.E desc[UR6][R2.64], R7 ;  /* 0x0000000702007986 */ /* 0x004fe2000c101906 */
[----:B------:R-:W-:Y:S05]  /*0800*/  EXIT ;  /* 0x000000000000794d */ /* 0x000fea0003800000 */
.L_x_12:
[----:B------:R-:W-:-:S00]  /*0810*/  BRA `(.L_x_12) ;  /* 0xfffffffc00fc7947 */ /* 0x000fc0000383ffff */
[----:B------:R-:W-:-:S00]  /*0820*/  NOP ;  /* 0x0000000000007918 */ /* 0x000fc00000000000 */
        /* <DEDUP_REMOVED lines=13> */
.L_x_13:


//--------------------- .nv.shared._Z9suma2dshmPfS_ii --------------------------
	.section	.nv.shared._Z9suma2dshmPfS_ii,"aw",@nobits
	.sectionflags	@""
	.align	4
.nv.shared._Z9suma2dshmPfS_ii:
	.zero		2048


//--------------------- .nv.shared.reserved.0     --------------------------
	.section	.nv.shared.reserved.0,"aw",@nobits
	.weak		__nv_reservedSMEM_offset_0_alias
	.size		__nv_reservedSMEM_offset_0_alias, 0, 64
	.other		__nv_reservedSMEM_offset_0_alias,@"STO_CUDA_RESERVED_SHARED STV_DEFAULT"
__nv_reservedSMEM_offset_0_alias:
	.zero		0
	.zero		64


//--------------------- .nv.constant0._Z9suma2dshmPfS_ii --------------------------
	.section	.nv.constant0._Z9suma2dshmPfS_ii,"a",@progbits
	.sectionflags	@""
	.align	4
.nv.constant0._Z9suma2dshmPfS_ii:
	.zero		920


//--------------------- SYMBOLS --------------------------

	.type		.nv.reservedSmem.offset0,@object
	.size		.nv.reservedSmem.offset0,0x4
	.type		.nv.reservedSmem.cap,@object
	.size		.nv.reservedSmem.cap,0x4
